//
// Generated by NVIDIA NVVM Compiler
//
// Compiler Build ID: CL-36424714
// Cuda compilation tools, release 13.0, V13.0.88
// Based on NVVM 20.0.0
//

.version 9.0
.target sm_100
.address_size 64

	// .globl	_Z28matrix_multiplication_kernelILi32EEvPKfS1_Pfiii
// _ZZ28matrix_multiplication_kernelILi32EEvPKfS1_PfiiiE2As has been demoted
// _ZZ28matrix_multiplication_kernelILi32EEvPKfS1_PfiiiE2Bs has been demoted

.visible .entry _Z28matrix_multiplication_kernelILi32EEvPKfS1_Pfiii(
	.param .u64 .ptr .align 1 _Z28matrix_multiplication_kernelILi32EEvPKfS1_Pfiii_param_0,
	.param .u64 .ptr .align 1 _Z28matrix_multiplication_kernelILi32EEvPKfS1_Pfiii_param_1,
	.param .u64 .ptr .align 1 _Z28matrix_multiplication_kernelILi32EEvPKfS1_Pfiii_param_2,
	.param .u32 _Z28matrix_multiplication_kernelILi32EEvPKfS1_Pfiii_param_3,
	.param .u32 _Z28matrix_multiplication_kernelILi32EEvPKfS1_Pfiii_param_4,
	.param .u32 _Z28matrix_multiplication_kernelILi32EEvPKfS1_Pfiii_param_5
)
{
	.reg .pred 	%p<12>;
	.reg .b32 	%r<42>;
	.reg .b32 	%f<111>;
	.reg .b64 	%rd<13>;
	// demoted variable
	.shared .align 4 .b8 _ZZ28matrix_multiplication_kernelILi32EEvPKfS1_PfiiiE2As[4096];
	// demoted variable
	.shared .align 4 .b8 _ZZ28matrix_multiplication_kernelILi32EEvPKfS1_PfiiiE2Bs[4096];
	ld.param.u64 	%rd3, [_Z28matrix_multiplication_kernelILi32EEvPKfS1_Pfiii_param_0];
	ld.param.u64 	%rd4, [_Z28matrix_multiplication_kernelILi32EEvPKfS1_Pfiii_param_1];
	ld.param.u64 	%rd5, [_Z28matrix_multiplication_kernelILi32EEvPKfS1_Pfiii_param_2];
	ld.param.u32 	%r23, [_Z28matrix_multiplication_kernelILi32EEvPKfS1_Pfiii_param_3];
	ld.param.u32 	%r24, [_Z28matrix_multiplication_kernelILi32EEvPKfS1_Pfiii_param_4];
	ld.param.u32 	%r25, [_Z28matrix_multiplication_kernelILi32EEvPKfS1_Pfiii_param_5];
	mov.u32 	%r39, %tid.y;
	mov.u32 	%r37, %tid.x;
	mov.u32 	%r26, %ntid.y;
	mov.u32 	%r27, %ctaid.y;
	mad.lo.s32 	%r3, %r26, %r27, %r39;
	mov.u32 	%r28, %ntid.x;
	mov.u32 	%r29, %ctaid.x;
	mad.lo.s32 	%r4, %r28, %r29, %r37;
	setp.lt.s32 	%p1, %r24, 1;
	mov.f32 	%f110, 0f00000000;
	@%p1 bra 	$L__BB0_7;
	add.s32 	%r30, %r24, 31;
	shr.u32 	%r31, %r30, 5;
	shl.b32 	%r32, %r39, 7;
	mov.u32 	%r33, _ZZ28matrix_multiplication_kernelILi32EEvPKfS1_PfiiiE2As;
	add.s32 	%r5, %r33, %r32;
	shl.b32 	%r34, %r37, 2;
	add.s32 	%r6, %r5, %r34;
	mov.u32 	%r35, _ZZ28matrix_multiplication_kernelILi32EEvPKfS1_PfiiiE2Bs;
	add.s32 	%r8, %r35, %r34;
	add.s32 	%r7, %r8, %r32;
	neg.s32 	%r41, %r31;
	mad.lo.s32 	%r40, %r39, %r25, %r4;
	shl.b32 	%r11, %r25, 5;
	mad.lo.s32 	%r38, %r24, %r3, %r37;
	cvta.to.global.u64 	%rd1, %rd3;
	cvta.to.global.u64 	%rd2, %rd4;
	mov.f32 	%f110, 0f00000000;
$L__BB0_2:
	setp.ge.s32 	%p2, %r3, %r23;
	setp.ge.s32 	%p3, %r37, %r24;
	mov.f32 	%f108, 0f00000000;
	or.pred  	%p4, %p2, %p3;
	@%p4 bra 	$L__BB0_4;
	mul.wide.u32 	%rd6, %r38, 4;
	add.s64 	%rd7, %rd1, %rd6;
	ld.global.f32 	%f108, [%rd7];
$L__BB0_4:
	setp.ge.s32 	%p5, %r4, %r25;
	st.shared.f32 	[%r6], %f108;
	setp.ge.s32 	%p6, %r39, %r24;
	mov.f32 	%f109, 0f00000000;
	or.pred  	%p7, %p5, %p6;
	@%p7 bra 	$L__BB0_6;
	mul.wide.s32 	%rd8, %r40, 4;
	add.s64 	%rd9, %rd2, %rd8;
	ld.global.f32 	%f109, [%rd9];
$L__BB0_6:
	st.shared.f32 	[%r7], %f109;
	bar.sync 	0;
	ld.shared.f32 	%f12, [%r5];
	ld.shared.f32 	%f13, [%r8];
	fma.rn.f32 	%f14, %f12, %f13, %f110;
	ld.shared.f32 	%f15, [%r5+4];
	ld.shared.f32 	%f16, [%r8+128];
	fma.rn.f32 	%f17, %f15, %f16, %f14;
	ld.shared.f32 	%f18, [%r5+8];
	ld.shared.f32 	%f19, [%r8+256];
	fma.rn.f32 	%f20, %f18, %f19, %f17;
	ld.shared.f32 	%f21, [%r5+12];
	ld.shared.f32 	%f22, [%r8+384];
	fma.rn.f32 	%f23, %f21, %f22, %f20;
	ld.shared.f32 	%f24, [%r5+16];
	ld.shared.f32 	%f25, [%r8+512];
	fma.rn.f32 	%f26, %f24, %f25, %f23;
	ld.shared.f32 	%f27, [%r5+20];
	ld.shared.f32 	%f28, [%r8+640];
	fma.rn.f32 	%f29, %f27, %f28, %f26;
	ld.shared.f32 	%f30, [%r5+24];
	ld.shared.f32 	%f31, [%r8+768];
	fma.rn.f32 	%f32, %f30, %f31, %f29;
	ld.shared.f32 	%f33, [%r5+28];
	ld.shared.f32 	%f34, [%r8+896];
	fma.rn.f32 	%f35, %f33, %f34, %f32;
	ld.shared.f32 	%f36, [%r5+32];
	ld.shared.f32 	%f37, [%r8+1024];
	fma.rn.f32 	%f38, %f36, %f37, %f35;
	ld.shared.f32 	%f39, [%r5+36];
	ld.shared.f32 	%f40, [%r8+1152];
	fma.rn.f32 	%f41, %f39, %f40, %f38;
	ld.shared.f32 	%f42, [%r5+40];
	ld.shared.f32 	%f43, [%r8+1280];
	fma.rn.f32 	%f44, %f42, %f43, %f41;
	ld.shared.f32 	%f45, [%r5+44];
	ld.shared.f32 	%f46, [%r8+1408];
	fma.rn.f32 	%f47, %f45, %f46, %f44;
	ld.shared.f32 	%f48, [%r5+48];
	ld.shared.f32 	%f49, [%r8+1536];
	fma.rn.f32 	%f50, %f48, %f49, %f47;
	ld.shared.f32 	%f51, [%r5+52];
	ld.shared.f32 	%f52, [%r8+1664];
	fma.rn.f32 	%f53, %f51, %f52, %f50;
	ld.shared.f32 	%f54, [%r5+56];
	ld.shared.f32 	%f55, [%r8+1792];
	fma.rn.f32 	%f56, %f54, %f55, %f53;
	ld.shared.f32 	%f57, [%r5+60];
	ld.shared.f32 	%f58, [%r8+1920];
	fma.rn.f32 	%f59, %f57, %f58, %f56;
	ld.shared.f32 	%f60, [%r5+64];
	ld.shared.f32 	%f61, [%r8+2048];
	fma.rn.f32 	%f62, %f60, %f61, %f59;
	ld.shared.f32 	%f63, [%r5+68];
	ld.shared.f32 	%f64, [%r8+2176];
	fma.rn.f32 	%f65, %f63, %f64, %f62;
	ld.shared.f32 	%f66, [%r5+72];
	ld.shared.f32 	%f67, [%r8+2304];
	fma.rn.f32 	%f68, %f66, %f67, %f65;
	ld.shared.f32 	%f69, [%r5+76];
	ld.shared.f32 	%f70, [%r8+2432];
	fma.rn.f32 	%f71, %f69, %f70, %f68;
	ld.shared.f32 	%f72, [%r5+80];
	ld.shared.f32 	%f73, [%r8+2560];
	fma.rn.f32 	%f74, %f72, %f73, %f71;
	ld.shared.f32 	%f75, [%r5+84];
	ld.shared.f32 	%f76, [%r8+2688];
	fma.rn.f32 	%f77, %f75, %f76, %f74;
	ld.shared.f32 	%f78, [%r5+88];
	ld.shared.f32 	%f79, [%r8+2816];
	fma.rn.f32 	%f80, %f78, %f79, %f77;
	ld.shared.f32 	%f81, [%r5+92];
	ld.shared.f32 	%f82, [%r8+2944];
	fma.rn.f32 	%f83, %f81, %f82, %f80;
	ld.shared.f32 	%f84, [%r5+96];
	ld.shared.f32 	%f85, [%r8+3072];
	fma.rn.f32 	%f86, %f84, %f85, %f83;
	ld.shared.f32 	%f87, [%r5+100];
	ld.shared.f32 	%f88, [%r8+3200];
	fma.rn.f32 	%f89, %f87, %f88, %f86;
	ld.shared.f32 	%f90, [%r5+104];
	ld.shared.f32 	%f91, [%r8+3328];
	fma.rn.f32 	%f92, %f90, %f91, %f89;
	ld.shared.f32 	%f93, [%r5+108];
	ld.shared.f32 	%f94, [%r8+3456];
	fma.rn.f32 	%f95, %f93, %f94, %f92;
	ld.shared.f32 	%f96, [%r5+112];
	ld.shared.f32 	%f97, [%r8+3584];
	fma.rn.f32 	%f98, %f96, %f97, %f95;
	ld.shared.f32 	%f99, [%r5+116];
	ld.shared.f32 	%f100, [%r8+3712];
	fma.rn.f32 	%f101, %f99, %f100, %f98;
	ld.shared.f32 	%f102, [%r5+120];
	ld.shared.f32 	%f103, [%r8+3840];
	fma.rn.f32 	%f104, %f102, %f103, %f101;
	ld.shared.f32 	%f105, [%r5+124];
	ld.shared.f32 	%f106, [%r8+3968];
	fma.rn.f32 	%f110, %f105, %f106, %f104;
	bar.sync 	0;
	add.s32 	%r41, %r41, 1;
	setp.ne.s32 	%p8, %r41, 0;
	add.s32 	%r40, %r40, %r11;
	add.s32 	%r39, %r39, 32;
	add.s32 	%r38, %r38, 32;
	add.s32 	%r37, %r37, 32;
	@%p8 bra 	$L__BB0_2;
$L__BB0_7:
	setp.ge.s32 	%p9, %r4, %r25;
	setp.ge.s32 	%p10, %r3, %r23;
	or.pred  	%p11, %p9, %p10;
	@%p11 bra 	$L__BB0_9;
	mad.lo.s32 	%r36, %r25, %r3, %r4;
	cvta.to.global.u64 	%rd10, %rd5;
	mul.wide.s32 	%rd11, %r36, 4;
	add.s64 	%rd12, %rd10, %rd11;
	st.global.f32 	[%rd12], %f110;
$L__BB0_9:
	ret;

}


// ===== COMPILED SASS (sm_100) =====

	.target	sm_100

	.elftype	@"ET_EXEC"


//--------------------- .note.nv.tkinfo           --------------------------
	.section	.note.nv.tkinfo,"",@"SHT_NOTE"
	.sectionflags	@"SHF_NOTE_NV_TKINFO"
	.tkinfo
        /*0018*/ 	.word	0x00000002
        /*0030*/ 	.string	""
        /*0030*/ 	.string	"ptxas"
        /*0030*/ 	.string	"Cuda compilation tools, release 13.0, V13.0.88"
        /*0030*/ 	.string	"Build cuda_13.0.r13.0/compiler.36424714_0"
        /*0030*/ 	.string	"-arch sm_100 -m 64 "



//--------------------- .note.nv.cuinfo           --------------------------
	.section	.note.nv.cuinfo,"",@"SHT_NOTE"
	.sectionflags	@"SHF_NOTE_NV_CUINFO"
        /*0018*/ 	.short	0x0002
        /*001a*/ 	.short	0x0064
        /*001c*/ 	.short	0x0082
	.zero		2


//--------------------- .nv.info                  --------------------------
	.section	.nv.info,"",@"SHT_CUDA_INFO"
	.align	4


	//----- nvinfo : EIATTR_REGCOUNT
	.align		4
        /*0000*/ 	.byte	0x04, 0x2f
        /*0002*/ 	.short	(.L_1 - .L_0)
	.align		4
.L_0:
        /*0004*/ 	.word	index@(_Z28matrix_multiplication_kernelILi32EEvPKfS1_Pfiii)
        /*0008*/ 	.word	0x00000020


	//----- nvinfo : EIATTR_FRAME_SIZE
	.align		4
.L_1:
        /*000c*/ 	.byte	0x04, 0x11
        /*000e*/ 	.short	(.L_3 - .L_2)
	.align		4
.L_2:
        /*0010*/ 	.word	index@(_Z28matrix_multiplication_kernelILi32EEvPKfS1_Pfiii)
        /*0014*/ 	.word	0x00000000


	//----- nvinfo : EIATTR_MIN_STACK_SIZE
	.align		4
.L_3:
        /*0018*/ 	.byte	0x04, 0x12
        /*001a*/ 	.short	(.L_5 - .L_4)
	.align		4
.L_4:
        /*001c*/ 	.word	index@(_Z28matrix_multiplication_kernelILi32EEvPKfS1_Pfiii)
        /*0020*/ 	.word	0x00000000
.L_5:


//--------------------- .nv.compat                --------------------------
	.section	.nv.compat,"",@"SHT_CUDA_COMPAT_INFO"
	.align	4
        /*0000*/ 	.byte	0x02, 0x09, 0x00, 0x00, 0x02, 0x02, 0x01, 0x00, 0x02, 0x05, 0x05, 0x00, 0x03, 0x07, 0x01, 0x01
        /*0010*/ 	.byte	0x02, 0x03, 0x00, 0x00, 0x02, 0x06, 0x01, 0x00, 0x04, 0x0b, 0x08, 0x00, 0x09, 0x00, 0x00, 0x00
        /*0020*/ 	.byte	0x00, 0x00, 0x00, 0x00


//--------------------- .nv.info._Z28matrix_multiplication_kernelILi32EEvPKfS1_Pfiii --------------------------
	.section	.nv.info._Z28matrix_multiplication_kernelILi32EEvPKfS1_Pfiii,"",@"SHT_CUDA_INFO"
	.sectionflags	@""
	.align	4


	//----- nvinfo : EIATTR_CUDA_API_VERSION
	.align		4
        /*0000*/ 	.byte	0x04, 0x37
        /*0002*/ 	.short	(.L_7 - .L_6)
.L_6:
        /*0004*/ 	.word	0x00000082


	//----- nvinfo : EIATTR_KPARAM_INFO
	.align		4
.L_7:
        /*0008*/ 	.byte	0x04, 0x17
        /*000a*/ 	.short	(.L_9 - .L_8)
.L_8:
        /*000c*/ 	.word	0x00000000
        /*0010*/ 	.short	0x0005
        /*0012*/ 	.short	0x0020
        /*0014*/ 	.byte	0x00, 0xf0, 0x11, 0x00


	//----- nvinfo : EIATTR_KPARAM_INFO
	.align		4
.L_9:
        /*0018*/ 	.byte	0x04, 0x17
        /*001a*/ 	.short	(.L_11 - .L_10)
.L_10:
        /*001c*/ 	.word	0x00000000
        /*0020*/ 	.short	0x0004
        /*0022*/ 	.short	0x001c
        /*0024*/ 	.byte	0x00, 0xf0, 0x11, 0x00


	//----- nvinfo : EIATTR_KPARAM_INFO
	.align		4
.L_11:
        /*0028*/ 	.byte	0x04, 0x17
        /*002a*/ 	.short	(.L_13 - .L_12)
.L_12:
        /*002c*/ 	.word	0x00000000
        /*0030*/ 	.short	0x0003
        /*0032*/ 	.short	0x0018
        /*0034*/ 	.byte	0x00, 0xf0, 0x11, 0x00


	//----- nvinfo : EIATTR_KPARAM_INFO
	.align		4
.L_13:
        /*0038*/ 	.byte	0x04, 0x17
        /*003a*/ 	.short	(.L_15 - .L_14)
.L_14:
        /*003c*/ 	.word	0x00000000
        /*0040*/ 	.short	0x0002
        /*0042*/ 	.short	0x0010
        /*0044*/ 	.byte	0x00, 0xf5, 0x21, 0x00


	//----- nvinfo : EIATTR_KPARAM_INFO
	.align		4
.L_15:
        /*0048*/ 	.byte	0x04, 0x17
        /*004a*/ 	.short	(.L_17 - .L_16)
.L_16:
        /*004c*/ 	.word	0x00000000
        /*0050*/ 	.short	0x0001
        /*0052*/ 	.short	0x0008
        /*0054*/ 	.byte	0x00, 0xf5, 0x21, 0x00


	//----- nvinfo : EIATTR_KPARAM_INFO
	.align		4
.L_17:
        /*0058*/ 	.byte	0x04, 0x17
        /*005a*/ 	.short	(.L_19 - .L_18)
.L_18:
        /*005c*/ 	.word	0x00000000
        /*0060*/ 	.short	0x0000
        /*0062*/ 	.short	0x0000
        /*0064*/ 	.byte	0x00, 0xf5, 0x21, 0x00


	//----- nvinfo : EIATTR_SPARSE_MMA_MASK
	.align		4
.L_19:
        /*0068*/ 	.byte	0x03, 0x50
        /*006a*/ 	.short	0x0000


	//----- nvinfo : EIATTR_MAXREG_COUNT
	.align		4
        /*006c*/ 	.byte	0x03, 0x1b
        /*006e*/ 	.short	0x00ff


	//----- nvinfo : EIATTR_NUM_BARRIERS
	.align		4
        /*0070*/ 	.byte	0x02, 0x4c
        /*0072*/ 	.byte	0x01
	.zero		1


	//----- nvinfo : EIATTR_MERCURY_ISA_VERSION
	.align		4
        /*0074*/ 	.byte	0x03, 0x5f
        /*0076*/ 	.short	0x0101


	//----- nvinfo : EIATTR_VRC_CTA_INIT_COUNT
	.align		4
        /*0078*/ 	.byte	0x02, 0x4a
	.zero		1
	.zero		1


	//----- nvinfo : EIATTR_EXIT_INSTR_OFFSETS
	.align		4
        /*007c*/ 	.byte	0x04, 0x1c
        /*007e*/ 	.short	(.L_21 - .L_20)


	//   ....[0]....
.L_20:
        /*0080*/ 	.word	0x00000830


	//   ....[1]....
        /*0084*/ 	.word	0x00000880


	//----- nvinfo : EIATTR_CBANK_PARAM_SIZE
	.align		4
.L_21:
        /*0088*/ 	.byte	0x03, 0x19
        /*008a*/ 	.short	0x0024


	//----- nvinfo : EIATTR_PARAM_CBANK
	.align		4
        /*008c*/ 	.byte	0x04, 0x0a
        /*008e*/ 	.short	(.L_23 - .L_22)
	.align		4
.L_22:
        /*0090*/ 	.word	index@(.nv.constant0._Z28matrix_multiplication_kernelILi32EEvPKfS1_Pfiii)
        /*0094*/ 	.short	0x0380
        /*0096*/ 	.short	0x0024


	//----- nvinfo : EIATTR_SW_WAR
	.align		4
.L_23:
        /*0098*/ 	.byte	0x04, 0x36
        /*009a*/ 	.short	(.L_25 - .L_24)
.L_24:
        /*009c*/ 	.word	0x00000008
.L_25:


//--------------------- .nv.callgraph             --------------------------
	.section	.nv.callgraph,"",@"SHT_CUDA_CALLGRAPH"
	.align	4
	.sectionentsize	8
	.align		4
        /*0000*/ 	.word	0x00000000
	.align		4
        /*0004*/ 	.word	0xffffffff
	.align		4
        /*0008*/ 	.word	0x00000000
	.align		4
        /*000c*/ 	.word	0xfffffffe
	.align		4
        /*0010*/ 	.word	0x00000000
	.align		4
        /*0014*/ 	.word	0xfffffffd
	.align		4
        /*0018*/ 	.word	0x00000000
	.align		4
        /*001c*/ 	.word	0xfffffffc


//--------------------- .text._Z28matrix_multiplication_kernelILi32EEvPKfS1_Pfiii --------------------------
	.section	.text._Z28matrix_multiplication_kernelILi32EEvPKfS1_Pfiii,"ax",@progbits
	.align	128
        .global         _Z28matrix_multiplication_kernelILi32EEvPKfS1_Pfiii
        .type           _Z28matrix_multiplication_kernelILi32EEvPKfS1_Pfiii,@function
        .size           _Z28matrix_multiplication_kernelILi32EEvPKfS1_Pfiii,(.L_x_3 - _Z28matrix_multiplication_kernelILi32EEvPKfS1_Pfiii)
        .other          _Z28matrix_multiplication_kernelILi32EEvPKfS1_Pfiii,@"STO_CUDA_ENTRY STV_DEFAULT"
_Z28matrix_multiplication_kernelILi32EEvPKfS1_Pfiii:
.text._Z28matrix_multiplication_kernelILi32EEvPKfS1_Pfiii:
[----:B------:R-:W-:Y:S01]  /*0000*/  LDC R1, c[0x0][0x37c] ;  /* 0x0000df00ff017b82 */ /* 0x000fe20000000800 */
[----:B------:R-:W0:Y:S01]  /*0010*/  S2R R17, SR_TID.Y ;  /* 0x0000000000117919 */ /* 0x000e220000002200 */
[----:B------:R-:W1:Y:S01]  /*0020*/  LDCU UR10, c[0x0][0x39c] ;  /* 0x00007380ff0a77ac */ /* 0x000e620008000800 */
[----:B------:R-:W-:Y:S01]  /*0030*/  HFMA2 R21, -RZ, RZ, 0, 0 ;  /* 0x00000000ff157431 */ /* 0x000fe200000001ff */
[----:B------:R-:W0:Y:S01]  /*0040*/  S2R R0, SR_CTAID.Y ;  /* 0x0000000000007919 */ /* 0x000e220000002600 */
[----:B------:R-:W0:Y:S01]  /*0050*/  LDCU UR4, c[0x0][0x364] ;  /* 0x00006c80ff0477ac */ /* 0x000e220008000800 */
[----:B------:R-:W2:Y:S01]  /*0060*/  S2R R16, SR_TID.X ;  /* 0x0000000000107919 */ /* 0x000ea20000002100 */
[----:B------:R-:W2:Y:S01]  /*0070*/  LDCU UR5, c[0x0][0x360] ;  /* 0x00006c00ff0577ac */ /* 0x000ea20008000800 */
[----:B------:R-:W2:Y:S01]  /*0080*/  S2R R3, SR_CTAID.X ;  /* 0x0000000000037919 */ /* 0x000ea20000002500 */
[----:B------:R-:W3:Y:S01]  /*0090*/  LDCU.64 UR8, c[0x0][0x358] ;  /* 0x00006b00ff0877ac */ /* 0x000ee20008000a00 */
[----:B-1----:R-:W-:Y:S01]  /*00a0*/  UISETP.GE.AND UP0, UPT, UR10, 0x1, UPT ;  /* 0x000000010a00788c */ /* 0x002fe2000bf06270 */
[----:B0-----:R-:W-:-:S02]  /*00b0*/  IMAD R19, R0, UR4, R17 ;  /* 0x0000000400137c24 */ /* 0x001fc4000f8e0211 */
[----:B--2---:R-:W-:-:S06]  /*00c0*/  IMAD R18, R3, UR5, R16 ;  /* 0x0000000503127c24 */ /* 0x004fcc000f8e0210 */
[----:B---3--:R-:W-:Y:S05]  /*00d0*/  BRA.U !UP0, `(.L_x_0) ;  /* 0x0000000508c47547 */ /* 0x008fea000b800000 */
[----:B------:R-:W0:Y:S01]  /*00e0*/  S2UR UR7, SR_CgaCtaId ;  /* 0x00000000000779c3 */ /* 0x000e220000008800 */
[----:B------:R-:W1:Y:S01]  /*00f0*/  LDCU UR11, c[0x0][0x3a0] ;  /* 0x00007400ff0b77ac */ /* 0x000e620008000800 */
[----:B------:R-:W-:Y:S01]  /*0100*/  MOV R21, RZ ;  /* 0x000000ff00157202 */ /* 0x000fe20000000f00 */
[----:B------:R-:W-:Y:S01]  /*0110*/  IMAD R6, R19, UR10, R16 ;  /* 0x0000000a13067c24 */ /* 0x000fe2000f8e0210 */
[----:B------:R-:W-:Y:S01]  /*0120*/  UMOV UR5, 0x400 ;  /* 0x0000040000057882 */ /* 0x000fe20000000000 */
[----:B------:R-:W-:-:S03]  /*0130*/  UIADD3 UR4, UPT, UPT, UR10, 0x1f, URZ ;  /* 0x0000001f0a047890 */ /* 0x000fc6000fffe0ff */
[----:B------:R-:W2:Y:S01]  /*0140*/  LDC R0, c[0x0][0x3a0] ;  /* 0x0000e800ff007b82 */ /* 0x000ea20000000800 */
[----:B------:R-:W-:Y:S02]  /*0150*/  UIADD3 UR6, UPT, UPT, UR5, 0x1000, URZ ;  /* 0x0000100005067890 */ /* 0x000fe4000fffe0ff */
[----:B------:R-:W-:Y:S01]  /*0160*/  USHF.R.U32.HI UR4, URZ, 0x5, UR4 ;  /* 0x00000005ff047899 */ /* 0x000fe20008011604 */
[----:B------:R-:W3:Y:S03]  /*0170*/  LDCU.64 UR12, c[0x0][0x398] ;  /* 0x00007300ff0c77ac */ /* 0x000ee60008000a00 */
[----:B------:R-:W-:Y:S01]  /*0180*/  UIADD3 UR4, UPT, UPT, -UR4, URZ, URZ ;  /* 0x000000ff04047290 */ /* 0x000fe2000fffe1ff */
[----:B-1----:R-:W-:Y:S01]  /*0190*/  IMAD R7, R17, UR11, R18 ;  /* 0x0000000b11077c24 */ /* 0x002fe2000f8e0212 */
[----:B0-----:R-:W-:Y:S02]  /*01a0*/  ULEA UR5, UR7, UR5, 0x18 ;  /* 0x0000000507057291 */ /* 0x001fe4000f8ec0ff */
[----:B------:R-:W-:-:S04]  /*01b0*/  ULEA UR6, UR7, UR6, 0x18 ;  /* 0x0000000607067291 */ /* 0x000fc8000f8ec0ff */
[C---:B------:R-:W-:Y:S02]  /*01c0*/  LEA R5, R17.reuse, UR5, 0x7 ;  /* 0x0000000511057c11 */ /* 0x040fe4000f8e38ff */
[C---:B------:R-:W-:Y:S02]  /*01d0*/  LEA R2, R16.reuse, UR6, 0x2 ;  /* 0x0000000610027c11 */ /* 0x040fe4000f8e10ff */
[----:B------:R-:W-:Y:S02]  /*01e0*/  LEA R4, R16, R5, 0x2 ;  /* 0x0000000510047211 */ /* 0x000fe400078e10ff */
[----:B---3--:R-:W-:-:S07]  /*01f0*/  LEA R3, R17, R2, 0x7 ;  /* 0x0000000211037211 */ /* 0x008fce00078e38ff */
.L_x_1:
[----:B------:R-:W-:Y:S01]  /*0200*/  ISETP.GE.AND P1, PT, R16, UR13, PT ;  /* 0x0000000d10007c0c */ /* 0x000fe2000bf26270 */
[----:B------:R-:W-:Y:S01]  /*0210*/  HFMA2 R24, -RZ, RZ, 0, 0 ;  /* 0x00000000ff187431 */ /* 0x000fe200000001ff */
[----:B------:R-:W-:Y:S02]  /*0220*/  ISETP.GE.AND P0, PT, R17, UR13, PT ;  /* 0x0000000d11007c0c */ /* 0x000fe4000bf06270 */
[----:B------:R-:W-:Y:S02]  /*0230*/  ISETP.GE.OR P1, PT, R19, UR12, P1 ;  /* 0x0000000c13007c0c */ /* 0x000fe40008f26670 */
[----:B--2---:R-:W-:Y:S02]  /*0240*/  ISETP.GE.OR P0, PT, R18, R0, P0 ;  /* 0x000000001200720c */ /* 0x004fe40000706670 */
[----:B------:R-:W-:-:S09]  /*0250*/  MOV R29, RZ ;  /* 0x000000ff001d7202 */ /* 0x000fd20000000f00 */
[----:B------:R-:W0:Y:S08]  /*0260*/  @!P1 LDC.64 R10, c[0x0][0x380] ;  /* 0x0000e000ff0a9b82 */ /* 0x000e300000000a00 */
[----:B------:R-:W1:Y:S01]  /*0270*/  @!P0 LDC.64 R8, c[0x0][0x388] ;  /* 0x0000e200ff088b82 */ /* 0x000e620000000a00 */
[----:B0-----:R-:W-:-:S05]  /*0280*/  @!P1 IMAD.WIDE.U32 R10, R6, 0x4, R10 ;  /* 0x00000004060a9825 */ /* 0x001fca00078e000a */
[----:B------:R-:W2:Y:S01]  /*0290*/  @!P1 LDG.E R29, desc[UR8][R10.64] ;  /* 0x000000080a1d9981 */ /* 0x000ea2000c1e1900 */
[----:B-1----:R-:W-:-:S05]  /*02a0*/  @!P0 IMAD.WIDE R22, R7, 0x4, R8 ;  /* 0x0000000407168825 */ /* 0x002fca00078e0208 */
[----:B------:R-:W3:Y:S01]  /*02b0*/  @!P0 LDG.E R24, desc[UR8][R22.64] ;  /* 0x0000000816188981 */ /* 0x000ee2000c1e1900 */
[----:B------:R-:W-:-:S04]  /*02c0*/  UIADD3 UR4, UPT, UPT, UR4, 0x1, URZ ;  /* 0x0000000104047890 */ /* 0x000fc8000fffe0ff */
[----:B------:R-:W-:Y:S01]  /*02d0*/  UISETP.NE.AND UP0, UPT, UR4, URZ, UPT ;  /* 0x000000ff0400728c */ /* 0x000fe2000bf05270 */
[----:B------:R-:W-:Y:S01]  /*02e0*/  IADD3 R17, PT, PT, R17, 0x20, RZ ;  /* 0x0000002011117810 */ /* 0x000fe20007ffe0ff */
[----:B--2---:R-:W-:Y:S04]  /*02f0*/  STS [R4], R29 ;  /* 0x0000001d04007388 */ /* 0x004fe80000000800 */
[----:B---3--:R-:W-:Y:S01]  /*0300*/  STS [R3], R24 ;  /* 0x0000001803007388 */ /* 0x008fe20000000800 */
[----:B------:R-:W-:Y:S06]  /*0310*/  BAR.SYNC.DEFER_BLOCKING 0x0 ;  /* 0x0000000000007b1d */ /* 0x000fec0000010000 */
[----:B------:R-:W-:Y:S04]  /*0320*/  LDS R28, [R2] ;  /* 0x00000000021c7984 */ /* 0x000fe80000000800 */
[----:B------:R-:W0:Y:S04]  /*0330*/  LDS.128 R12, [R5] ;  /* 0x00000000050c7984 */ /* 0x000e280000000c00 */
[----:B------:R-:W1:Y:S04]  /*0340*/  LDS R23, [R2+0x80] ;  /* 0x0000800002177984 */ /* 0x000e680000000800 */
[----:B------:R-:W2:Y:S04]  /*0350*/  LDS R27, [R2+0x100] ;  /* 0x00010000021b7984 */ /* 0x000ea80000000800 */
[----:B------:R-:W3:Y:S04]  /*0360*/  LDS R26, [R2+0x180] ;  /* 0x00018000021a7984 */ /* 0x000ee80000000800 */
[----:B------:R-:W-:Y:S04]  /*0370*/  LDS R25, [R2+0x200] ;  /* 0x0002000002197984 */ /* 0x000fe80000000800 */
[----:B------:R-:W4:Y:S04]  /*0380*/  LDS.128 R8, [R5+0x10] ;  /* 0x0000100005087984 */ /* 0x000f280000000c00 */
[----:B------:R-:W5:Y:S04]  /*0390*/  LDS R20, [R2+0x280] ;  /* 0x0002800002147984 */ /* 0x000f680000000800 */
[----:B------:R-:W-:Y:S04]  /*03a0*/  LDS R24, [R2+0x380] ;  /* 0x0003800002187984 */ /* 0x000fe80000000800 */
[----:B------:R-:W-:Y:S01]  /*03b0*/  LDS R22, [R2+0x480] ;  /* 0x0004800002167984 */ /* 0x000fe20000000800 */
[----:B0-----:R-:W-:-:S03]  /*03c0*/  FFMA R12, R12, R28, R21 ;  /* 0x0000001c0c0c7223 */ /* 0x001fc60000000015 */
[----:B------:R-:W0:Y:S01]  /*03d0*/  LDS R21, [R2+0x300] ;  /* 0x0003000002157984 */ /* 0x000e220000000800 */
[----:B-1----:R-:W-:-:S03]  /*03e0*/  FFMA R12, R23, R13, R12 ;  /* 0x0000000d170c7223 */ /* 0x002fc6000000000c */
[----:B------:R-:W-:Y:S01]  /*03f0*/  LDS R23, [R2+0x400] ;  /* 0x0004000002177984 */ /* 0x000fe20000000800 */
[----:B--2---:R-:W-:-:S04]  /*0400*/  FFMA R27, R27, R14, R12 ;  /* 0x0000000e1b1b7223 */ /* 0x004fc8000000000c */
[----:B---3--:R-:W-:Y:S02]  /*0410*/  FFMA R27, R26, R15, R27 ;  /* 0x0000000f1a1b7223 */ /* 0x008fe4000000001b */
[----:B------:R-:W1:Y:S04]  /*0420*/  LDS.128 R12, [R5+0x20] ;  /* 0x00002000050c7984 */ /* 0x000e680000000c00 */
[----:B------:R-:W-:Y:S01]  /*0430*/  LDS R26, [R2+0x580] ;  /* 0x00058000021a7984 */ /* 0x000fe20000000800 */
[----:B----4-:R-:W-:-:S03]  /*0440*/  FFMA R27, R8, R25, R27 ;  /* 0x00000019081b7223 */ /* 0x010fc6000000001b */
[----:B------:R-:W2:Y:S01]  /*0450*/  LDS R25, [R2+0x500] ;  /* 0x0005000002197984 */ /* 0x000ea20000000800 */
[----:B-----5:R-:W-:-:S04]  /*0460*/  FFMA R20, R20, R9, R27 ;  /* 0x0000000914147223 */ /* 0x020fc8000000001b */
[----:B0-----:R-:W-:Y:S02]  /*0470*/  FFMA R21, R21, R10, R20 ;  /* 0x0000000a15157223 */ /* 0x001fe40000000014 */
[----:B------:R-:W-:Y:S02]  /*0480*/  LDS R20, [R2+0x680] ;  /* 0x0006800002147984 */ /* 0x000fe40000000800 */
[----:B------:R-:W-:Y:S02]  /*0490*/  FFMA R27, R24, R11, R21 ;  /* 0x0000000b181b7223 */ /* 0x000fe40000000015 */
[----:B------:R-:W-:Y:S04]  /*04a0*/  LDS R21, [R2+0x600] ;  /* 0x0006000002157984 */ /* 0x000fe80000000800 */
[----:B------:R-:W0:Y:S01]  /*04b0*/  LDS.128 R8, [R5+0x30] ;  /* 0x0000300005087984 */ /* 0x000e220000000c00 */
[----:B-1----:R-:W-:-:S03]  /*04c0*/  FFMA R27, R12, R23, R27 ;  /* 0x000000170c1b7223 */ /* 0x002fc6000000001b */
[----:B------:R-:W1:Y:S01]  /*04d0*/  LDS R23, [R2+0x700] ;  /* 0x0007000002177984 */ /* 0x000e620000000800 */
[----:B------:R-:W-:-:S03]  /*04e0*/  FFMA R22, R22, R13, R27 ;  /* 0x0000000d16167223 */ /* 0x000fc6000000001b */
[----:B------:R-:W3:Y:S01]  /*04f0*/  LDS R24, [R2+0x780] ;  /* 0x0007800002187984 */ /* 0x000ee20000000800 */
[----:B--2---:R-:W-:-:S03]  /*0500*/  FFMA R25, R25, R14, R22 ;  /* 0x0000000e19197223 */ /* 0x004fc60000000016 */
[----:B------:R-:W-:Y:S01]  /*0510*/  LDS R22, [R2+0x880] ;  /* 0x0008800002167984 */ /* 0x000fe20000000800 */
[----:B------:R-:W-:-:S03]  /*0520*/  FFMA R27, R26, R15, R25 ;  /* 0x0000000f1a1b7223 */ /* 0x000fc60000000019 */
[----:B------:R-:W-:Y:S04]  /*0530*/  LDS R25, [R2+0x800] ;  /* 0x0008000002197984 */ /* 0x000fe80000000800 */
[----:B------:R-:W2:Y:S04]  /*0540*/  LDS.128 R12, [R5+0x40] ;  /* 0x00004000050c7984 */ /* 0x000ea80000000c00 */
[----:B------:R-:W-:Y:S01]  /*0550*/  LDS R26, [R2+0x980] ;  /* 0x00098000021a7984 */ /* 0x000fe20000000800 */
[----:B0-----:R-:W-:-:S03]  /*0560*/  FFMA R27, R8, R21, R27 ;  /* 0x00000015081b7223 */ /* 0x001fc6000000001b */
[----:B------:R-:W0:Y:S01]  /*0570*/  LDS R21, [R2+0x900] ;  /* 0x0009000002157984 */ /* 0x000e220000000800 */
[----:B------:R-:W-:-:S04]  /*0580*/  FFMA R20, R20, R9, R27 ;  /* 0x0000000914147223 */ /* 0x000fc8000000001b */
[----:B-1----:R-:W-:Y:S02]  /*0590*/  FFMA R23, R23, R10, R20 ;  /* 0x0000000a17177223 */ /* 0x002fe40000000014 */
[----:B------:R-:W-:Y:S02]  /*05a0*/  LDS R20, [R2+0xa80] ;  /* 0x000a800002147984 */ /* 0x000fe40000000800 */
[----:B---3--:R-:W-:Y:S02]  /*05b0*/  FFMA R27, R24, R11, R23 ;  /* 0x0000000b181b7223 */ /* 0x008fe40000000017 */
[----:B------:R-:W-:Y:S04]  /*05c0*/  LDS R23, [R2+0xa00] ;  /* 0x000a000002177984 */ /* 0x000fe80000000800 */
[----:B------:R-:W1:Y:S01]  /*05d0*/  LDS.128 R8, [R5+0x50] ;  /* 0x0000500005087984 */ /* 0x000e620000000c00 */
[----:B--2---:R-:W-:-:S03]  /*05e0*/  FFMA R27, R12, R25, R27 ;  /* 0x000000190c1b7223 */ /* 0x004fc6000000001b */
[----:B------:R-:W2:Y:S01]  /*05f0*/  LDS R25, [R2+0xb00] ;  /* 0x000b000002197984 */ /* 0x000ea20000000800 */
[----:B------:R-:W-:-:S03]  /*0600*/  FFMA R12, R22, R13, R27 ;  /* 0x0000000d160c7223 */ /* 0x000fc6000000001b */
[----:B------:R-:W3:Y:S04]  /*0610*/  LDS R22, [R2+0xb80] ;  /* 0x000b800002167984 */ /* 0x000ee80000000800 */
[----:B------:R-:W-:Y:S01]  /*0620*/  LDS R24, [R2+0xc80] ;  /* 0x000c800002187984 */ /* 0x000fe20000000800 */
[----:B0-----:R-:W-:-:S04]  /*0630*/  FFMA R21, R21, R14, R12 ;  /* 0x0000000e15157223 */ /* 0x001fc8000000000c */
[----:B------:R-:W-:Y:S02]  /*0640*/  FFMA R27, R26, R15, R21 ;  /* 0x0000000f1a1b7223 */ /* 0x000fe40000000015 */
[----:B------:R-:W-:Y:S04]  /*0650*/  LDS R21, [R2+0xc00] ;  /* 0x000c000002157984 */ /* 0x000fe80000000800 */
[----:B------:R-:W0:Y:S01]  /*0660*/  LDS.128 R12, [R5+0x60] ;  /* 0x00006000050c7984 */ /* 0x000e220000000c00 */
[----:B-1----:R-:W-:-:S04]  /*0670*/  FFMA R23, R8, R23, R27 ;  /* 0x0000001708177223 */ /* 0x002fc8000000001b */
[----:B------:R-:W-:Y:S02]  /*0680*/  FFMA R20, R20, R9, R23 ;  /* 0x0000000914147223 */ /* 0x000fe40000000017 */
[----:B------:R-:W1:Y:S02]  /*0690*/  LDS R23, [R2+0xd00] ;  /* 0x000d000002177984 */ /* 0x000e640000000800 */
[----:B--2---:R-:W-:Y:S02]  /*06a0*/  FFMA R25, R25, R10, R20 ;  /* 0x0000000a19197223 */ /* 0x004fe40000000014 */
[----:B------:R-:W2:Y:S02]  /*06b0*/  LDS R20, [R2+0xd80] ;  /* 0x000d800002147984 */ /* 0x000ea40000000800 */
[----:B---3--:R-:W-:Y:S02]  /*06c0*/  FFMA R27, R22, R11, R25 ;  /* 0x0000000b161b7223 */ /* 0x008fe40000000019 */
[----:B------:R-:W-:Y:S04]  /*06d0*/  LDS R25, [R2+0xe00] ;  /* 0x000e000002197984 */ /* 0x000fe80000000800 */
[----:B------:R-:W3:Y:S04]  /*06e0*/  LDS.128 R8, [R5+0x70] ;  /* 0x0000700005087984 */ /* 0x000ee80000000c00 */
[----:B------:R-:W4:Y:S01]  /*06f0*/  LDS R22, [R2+0xe80] ;  /* 0x000e800002167984 */ /* 0x000f220000000800 */
[----:B0-----:R-:W-:-:S03]  /*0700*/  FFMA R27, R12, R21, R27 ;  /* 0x000000150c1b7223 */ /* 0x001fc6000000001b */
[----:B------:R-:W0:Y:S04]  /*0710*/  LDS R21, [R2+0xf00] ;  /* 0x000f000002157984 */ /* 0x000e280000000800 */
[----:B------:R-:W5:Y:S01]  /*0720*/  LDS R12, [R2+0xf80] ;  /* 0x000f8000020c7984 */ /* 0x000f620000000800 */
[----:B------:R-:W-:-:S04]  /*0730*/  FFMA R24, R24, R13, R27 ;  /* 0x0000000d18187223 */ /* 0x000fc8000000001b */
[----:B-1----:R-:W-:-:S04]  /*0740*/  FFMA R23, R23, R14, R24 ;  /* 0x0000000e17177223 */ /* 0x002fc80000000018 */
[----:B--2---:R-:W-:-:S04]  /*0750*/  FFMA R15, R20, R15, R23 ;  /* 0x0000000f140f7223 */ /* 0x004fc80000000017 */
[----:B---3--:R-:W-:-:S04]  /*0760*/  FFMA R15, R8, R25, R15 ;  /* 0x00000019080f7223 */ /* 0x008fc8000000000f */
[----:B----4-:R-:W-:Y:S01]  /*0770*/  FFMA R22, R22, R9, R15 ;  /* 0x0000000916167223 */ /* 0x010fe2000000000f */
[----:B------:R-:W-:Y:S02]  /*0780*/  IADD3 R16, PT, PT, R16, 0x20, RZ ;  /* 0x0000002010107810 */ /* 0x000fe40007ffe0ff */
[----:B------:R-:W-:Y:S02]  /*0790*/  IADD3 R6, PT, PT, R6, 0x20, RZ ;  /* 0x0000002006067810 */ /* 0x000fe40007ffe0ff */
[----:B------:R-:W-:Y:S01]  /*07a0*/  LEA R7, R0, R7, 0x5 ;  /* 0x0000000700077211 */ /* 0x000fe200078e28ff */
[----:B0-----:R-:W-:-:S04]  /*07b0*/  FFMA R21, R21, R10, R22 ;  /* 0x0000000a15157223 */ /* 0x001fc80000000016 */
[----:B-----5:R-:W-:Y:S01]  /*07c0*/  FFMA R21, R12, R11, R21 ;  /* 0x0000000b0c157223 */ /* 0x020fe20000000015 */
[----:B------:R-:W-:Y:S06]  /*07d0*/  BAR.SYNC.DEFER_BLOCKING 0x0 ;  /* 0x0000000000007b1d */ /* 0x000fec0000010000 */
[----:B------:R-:W-:Y:S05]  /*07e0*/  BRA.U UP0, `(.L_x_1) ;  /* 0xfffffff900847547 */ /* 0x000fea000b83ffff */
.L_x_0:
[----:B------:R-:W0:Y:S01]  /*07f0*/  LDCU UR4, c[0x0][0x398] ;  /* 0x00007300ff0477ac */ /* 0x000e220008000800 */
[----:B------:R-:W1:Y:S01]  /*0800*/  LDCU UR5, c[0x0][0x3a0] ;  /* 0x00007400ff0577ac */ /* 0x000e620008000800 */
[----:B0-----:R-:W-:-:S04]  /*0810*/  ISETP.GE.AND P0, PT, R19, UR4, PT ;  /* 0x0000000413007c0c */ /* 0x001fc8000bf06270 */
[----:B-1----:R-:W-:-:S13]  /*0820*/  ISETP.GE.OR P0, PT, R18, UR5, P0 ;  /* 0x0000000512007c0c */ /* 0x002fda0008706670 */
[----:B------:R-:W-:Y:S05]  /*0830*/  @P0 EXIT ;  /* 0x000000000000094d */ /* 0x000fea0003800000 */
[----:B------:R-:W0:Y:S01]  /*0840*/  LDC.64 R2, c[0x0][0x390] ;  /* 0x0000e400ff027b82 */ /* 0x000e220000000a00 */
[----:B------:R-:W-:-:S04]  /*0850*/  IMAD R19, R19, UR5, R18 ;  /* 0x0000000513137c24 */ /* 0x000fc8000f8e0212 */
[----:B0-----:R-:W-:-:S05]  /*0860*/  IMAD.WIDE R2, R19, 0x4, R2 ;  /* 0x0000000413027825 */ /* 0x001fca00078e0202 */
[----:B------:R-:W-:Y:S01]  /*0870*/  STG.E desc[UR8][R2.64], R21 ;  /* 0x0000001502007986 */ /* 0x000fe2000c101908 */
[----:B------:R-:W-:Y:S05]  /*0880*/  EXIT ;  /* 0x000000000000794d */ /* 0x000fea0003800000 */
.L_x_2:
[----:B------:R-:W-:-:S00]  /*0890*/  BRA `(.L_x_2) ;  /* 0xfffffffc00fc7947 */ /* 0x000fc0000383ffff */
[----:B------:R-:W-:-:S00]  /*08a0*/  NOP ;  /* 0x0000000000007918 */ /* 0x000fc00000000000 */
        /* <DEDUP_REMOVED lines=13> */
.L_x_3:


//--------------------- .nv.shared._Z28matrix_multiplication_kernelILi32EEvPKfS1_Pfiii --------------------------
	.section	.nv.shared._Z28matrix_multiplication_kernelILi32EEvPKfS1_Pfiii,"aw",@nobits
	.sectionflags	@""
	.align	4
.nv.shared._Z28matrix_multiplication_kernelILi32EEvPKfS1_Pfiii:
	.zero		9216


//--------------------- .nv.shared.reserved.0     --------------------------
	.section	.nv.shared.reserved.0,"aw",@nobits
	.weak		__nv_reservedSMEM_offset_0_alias
	.size		__nv_reservedSMEM_offset_0_alias, 0, 64
	.other		__nv_reservedSMEM_offset_0_alias,@"STO_CUDA_RESERVED_SHARED STV_DEFAULT"
__nv_reservedSMEM_offset_0_alias:
	.zero		0
	.zero		64


//--------------------- .nv.constant0._Z28matrix_multiplication_kernelILi32EEvPKfS1_Pfiii --------------------------
	.section	.nv.constant0._Z28matrix_multiplication_kernelILi32EEvPKfS1_Pfiii,"a",@progbits
	.sectionflags	@""
	.align	4
.nv.constant0._Z28matrix_multiplication_kernelILi32EEvPKfS1_Pfiii:
	.zero		932


//--------------------- SYMBOLS --------------------------

	.type		.nv.reservedSmem.offset0,@object
	.size		.nv.reservedSmem.offset0,0x4
	.type		.nv.reservedSmem.cap,@object
	.size		.nv.reservedSmem.cap,0x4
